	.headerflags	@"EF_CUDA_TEXMODE_UNIFIED EF_CUDA_64BIT_ADDRESS EF_CUDA_ACCELERATORS EF_CUDA_SM90 EF_CUDA_VIRTUAL_SM(EF_CUDA_SM90)"
	.elftype	@"ET_EXEC"


//--------------------- .nv.info                  --------------------------
	.section	.nv.info,"",@"SHT_CUDA_INFO"
	.align	4


	//----- nvinfo : EIATTR_REGCOUNT
	.align		4
        /*0000*/ 	.byte	0x04, 0x2f
        /*0002*/ 	.short	(.L_1 - .L_0)
	.align		4
.L_0:
        /*0004*/ 	.word	index@(triton_mm)
        /*0008*/ 	.word	0x0000003a


	//----- nvinfo : EIATTR_MIN_STACK_SIZE
	.align		4
.L_1:
        /*000c*/ 	.byte	0x04, 0x12
        /*000e*/ 	.short	(.L_3 - .L_2)
	.align		4
.L_2:
        /*0010*/ 	.word	index@(triton_mm)
        /*0014*/ 	.word	0x00000000


	//----- nvinfo : EIATTR_FRAME_SIZE
	.align		4
.L_3:
        /*0018*/ 	.byte	0x04, 0x11
        /*001a*/ 	.short	(.L_5 - .L_4)
	.align		4
.L_4:
        /*001c*/ 	.word	index@(triton_mm)
        /*0020*/ 	.word	0x00000000


	//----- nvinfo : EIATTR_MIN_STACK_SIZE
	.align		4
.L_5:
        /*0024*/ 	.byte	0x04, 0x12
        /*0026*/ 	.short	(.L_7 - .L_6)
	.align		4
.L_6:
        /*0028*/ 	.word	index@(triton_mm)
        /*002c*/ 	.word	0x00000000
.L_7:


//--------------------- .nv.info.triton_mm        --------------------------
	.section	.nv.info.triton_mm,"",@"SHT_CUDA_INFO"
	.sectionflags	@""
	.align	4


	//----- nvinfo : EIATTR_CUDA_API_VERSION
	.align		4
        /*0000*/ 	.byte	0x04, 0x37
        /*0002*/ 	.short	(.L_9 - .L_8)
.L_8:
        /*0004*/ 	.word	0x0000007c


	//----- nvinfo : EIATTR_KPARAM_INFO
	.align		4
.L_9:
        /*0008*/ 	.byte	0x04, 0x17
        /*000a*/ 	.short	(.L_11 - .L_10)
.L_10:
        /*000c*/ 	.word	0x00000000
        /*0010*/ 	.short	0x0004
        /*0012*/ 	.short	0x001c
        /*0014*/ 	.byte	0x00, 0xf0, 0x11, 0x00


	//----- nvinfo : EIATTR_KPARAM_INFO
	.align		4
.L_11:
        /*0018*/ 	.byte	0x04, 0x17
        /*001a*/ 	.short	(.L_13 - .L_12)
.L_12:
        /*001c*/ 	.word	0x00000000
        /*0020*/ 	.short	0x0003
        /*0022*/ 	.short	0x0018
        /*0024*/ 	.byte	0x00, 0xf0, 0x11, 0x00


	//----- nvinfo : EIATTR_KPARAM_INFO
	.align		4
.L_13:
        /*0028*/ 	.byte	0x04, 0x17
        /*002a*/ 	.short	(.L_15 - .L_14)
.L_14:
        /*002c*/ 	.word	0x00000000
        /*0030*/ 	.short	0x0002
        /*0032*/ 	.short	0x0010
        /*0034*/ 	.byte	0x00, 0xf0, 0x21, 0x00


	//----- nvinfo : EIATTR_KPARAM_INFO
	.align		4
.L_15:
        /*0038*/ 	.byte	0x04, 0x17
        /*003a*/ 	.short	(.L_17 - .L_16)
.L_16:
        /*003c*/ 	.word	0x00000000
        /*0040*/ 	.short	0x0001
        /*0042*/ 	.short	0x0008
        /*0044*/ 	.byte	0x00, 0xf0, 0x21, 0x00


	//----- nvinfo : EIATTR_KPARAM_INFO
	.align		4
.L_17:
        /*0048*/ 	.byte	0x04, 0x17
        /*004a*/ 	.short	(.L_19 - .L_18)
.L_18:
        /*004c*/ 	.word	0x00000000
        /*0050*/ 	.short	0x0000
        /*0052*/ 	.short	0x0000
        /*0054*/ 	.byte	0x00, 0xf0, 0x21, 0x00


	//----- nvinfo : EIATTR_SPARSE_MMA_MASK
	.align		4
.L_19:
        /*0058*/ 	.byte	0x03, 0x50
        /*005a*/ 	.short	0x0000


	//----- nvinfo : EIATTR_MAXREG_COUNT
	.align		4
        /*005c*/ 	.byte	0x03, 0x1b
        /*005e*/ 	.short	0x00ff


	//----- nvinfo : EIATTR_COOP_GROUP_MASK_REGIDS
	.align		4
        /*0060*/ 	.byte	0x04, 0x29
        /*0062*/ 	.short	(.L_21 - .L_20)


	//   ....[0]....
.L_20:
        /*0064*/ 	.word	0xffffffff


	//----- nvinfo : EIATTR_COOP_GROUP_INSTR_OFFSETS
	.align		4
.L_21:
        /*0068*/ 	.byte	0x04, 0x28
        /*006a*/ 	.short	(.L_23 - .L_22)


	//   ....[0]....
.L_22:
        /*006c*/ 	.word	0x000008b0


	//----- nvinfo : EIATTR_EXIT_INSTR_OFFSETS
	.align		4
.L_23:
        /*0070*/ 	.byte	0x04, 0x1c
        /*0072*/ 	.short	(.L_25 - .L_24)


	//   ....[0]....
.L_24:
        /*0074*/ 	.word	0x00000050


	//   ....[1]....
        /*0078*/ 	.word	0x00000f40


	//   ....[2]....
        /*007c*/ 	.word	0x00000f90


	//----- nvinfo : EIATTR_MAX_THREADS
	.align		4
.L_25:
        /*0080*/ 	.byte	0x04, 0x05
        /*0082*/ 	.short	(.L_27 - .L_26)
.L_26:
        /*0084*/ 	.word	0x00000080
        /*0088*/ 	.word	0x00000001
        /*008c*/ 	.word	0x00000001


	//----- nvinfo : EIATTR_CBANK_PARAM_SIZE
	.align		4
.L_27:
        /*0090*/ 	.byte	0x03, 0x19
        /*0092*/ 	.short	0x0020


	//----- nvinfo : EIATTR_PARAM_CBANK
	.align		4
        /*0094*/ 	.byte	0x04, 0x0a
        /*0096*/ 	.short	(.L_29 - .L_28)
	.align		4
.L_28:
        /*0098*/ 	.word	index@(.nv.constant0.triton_mm)
        /*009c*/ 	.short	0x0210
        /*009e*/ 	.short	0x0020


	//----- nvinfo : EIATTR_SW_WAR
	.align		4
.L_29:
        /*00a0*/ 	.byte	0x04, 0x36
        /*00a2*/ 	.short	(.L_31 - .L_30)
.L_30:
        /*00a4*/ 	.word	0x00000008
.L_31:


//--------------------- .nv.callgraph             --------------------------
	.section	.nv.callgraph,"",@"SHT_CUDA_CALLGRAPH"
	.align	4
	.sectionentsize	8
	.align		4
        /*0000*/ 	.word	0x00000000
	.align		4
        /*0004*/ 	.word	0xffffffff
	.align		4
        /*0008*/ 	.word	0x00000000
	.align		4
        /*000c*/ 	.word	0xfffffffe
	.align		4
        /*0010*/ 	.word	0x00000000
	.align		4
        /*0014*/ 	.word	0xfffffffd
	.align		4
        /*0018*/ 	.word	0x00000000
	.align		4
        /*001c*/ 	.word	0xfffffffc


//--------------------- .text.triton_mm           --------------------------
	.section	.text.triton_mm,"ax",@progbits
	.sectionflags	@"SHF_BARRIERS=1"
	.align	128
        .global         triton_mm
        .type           triton_mm,@function
        .size           triton_mm,(.L_x_2 - triton_mm)
        .other          triton_mm,@"STO_CUDA_ENTRY STV_DEFAULT"
triton_mm:
.text.triton_mm:
[----:B------:R-:W1:Y:S02]  /*0000*/  LDC R1, c[0x0][0x28] ;  /* 0x00000a00ff017b82 */ /* 0x000e640000000800 */
[----:B------:R-:W2:Y:S02]  /*0010*/  LDC.64 R4, c[0x0][0x228] ;  /* 0x00008a00ff047b82 */ /* 0x000ea40000000a00 */
[----:B--2---:R-:W-:-:S04]  /*0020*/  IMAD.IADD R5, R5, 0x1, R4 ;  /* 0x0000000105057824 */ /* 0x004fc800078e0204 */
[----:B------:R-:W-:-:S05]  /*0030*/  IMAD R0, R5, 0xc00, RZ ;  /* 0x00000c0005007824 */ /* 0x000fca00078e02ff */
[----:B------:R-:W-:-:S13]  /*0040*/  ISETP.NE.AND P0, PT, R0, RZ, PT ;  /* 0x000000ff0000720c */ /* 0x000fda0003f05270 */
[----:B------:R-:W-:Y:S05]  /*0050*/  @!P0 EXIT ;  /* 0x000000000000894d */ /* 0x000fea0003800000 */
[----:B------:R-:W2:Y:S01]  /*0060*/  S2R R11, SR_CTAID.X ;  /* 0x00000000000b7919 */ /* 0x000ea20000002500 */
[----:B------:R-:W-:Y:S01]  /*0070*/  VIADD R0, R5, 0x3f ;  /* 0x0000003f05007836 */ /* 0x000fe20000000000 */
[----:B------:R-:W-:Y:S01]  /*0080*/  IABS R21, R5 ;  /* 0x0000000500157213 */ /* 0x000fe20000000000 */
[----:B------:R-:W3:Y:S01]  /*0090*/  S2UR UR8, SR_CgaCtaId ;  /* 0x00000000000879c3 */ /* 0x000ee20000008800 */
[----:B------:R-:W-:Y:S01]  /*00a0*/  UMOV UR4, 0x400 ;  /* 0x0000040000047882 */ /* 0x000fe20000000000 */
[----:B------:R-:W-:Y:S01]  /*00b0*/  ULDC.64 UR10, c[0x0][0x208] ;  /* 0x00008200000a7ab9 */ /* 0x000fe20000000a00 */
[----:B------:R-:W-:Y:S02]  /*00c0*/  SHF.R.S32.HI R3, RZ, 0x1f, R0 ;  /* 0x0000001fff037819 */ /* 0x000fe40000011400 */
[----:B------:R-:W-:Y:S02]  /*00d0*/  CS2R R24, SRZ ;  /* 0x0000000000187805 */ /* 0x000fe4000001ff00 */
[----:B------:R-:W-:-:S02]  /*00e0*/  CS2R R26, SRZ ;  /* 0x00000000001a7805 */ /* 0x000fc4000001ff00 */
[----:B------:R-:W-:Y:S02]  /*00f0*/  CS2R R28, SRZ ;  /* 0x00000000001c7805 */ /* 0x000fe4000001ff00 */
[----:B------:R-:W-:Y:S02]  /*0100*/  LEA.HI R3, R3, R0, RZ, 0x6 ;  /* 0x0000000003037211 */ /* 0x000fe400078f30ff */
[----:B------:R-:W-:Y:S02]  /*0110*/  CS2R R30, SRZ ;  /* 0x00000000001e7805 */ /* 0x000fe4000001ff00 */
[----:B------:R-:W-:Y:S02]  /*0120*/  CS2R R32, SRZ ;  /* 0x0000000000207805 */ /* 0x000fe4000001ff00 */
[----:B------:R-:W-:Y:S02]  /*0130*/  CS2R R34, SRZ ;  /* 0x0000000000227805 */ /* 0x000fe4000001ff00 */
[----:B------:R-:W-:-:S02]  /*0140*/  CS2R R36, SRZ ;  /* 0x0000000000247805 */ /* 0x000fc4000001ff00 */
[----:B------:R-:W-:Y:S02]  /*0150*/  CS2R R38, SRZ ;  /* 0x0000000000267805 */ /* 0x000fe4000001ff00 */
[----:B------:R-:W-:Y:S02]  /*0160*/  CS2R R40, SRZ ;  /* 0x0000000000287805 */ /* 0x000fe4000001ff00 */
[----:B------:R-:W-:Y:S02]  /*0170*/  CS2R R42, SRZ ;  /* 0x00000000002a7805 */ /* 0x000fe4000001ff00 */
[----:B------:R-:W-:Y:S02]  /*0180*/  CS2R R44, SRZ ;  /* 0x00000000002c7805 */ /* 0x000fe4000001ff00 */
[----:B------:R-:W-:Y:S02]  /*0190*/  CS2R R46, SRZ ;  /* 0x00000000002e7805 */ /* 0x000fe4000001ff00 */
[----:B------:R-:W-:-:S02]  /*01a0*/  CS2R R48, SRZ ;  /* 0x0000000000307805 */ /* 0x000fc4000001ff00 */
[----:B------:R-:W-:Y:S02]  /*01b0*/  CS2R R50, SRZ ;  /* 0x0000000000327805 */ /* 0x000fe4000001ff00 */
[----:B------:R-:W-:Y:S02]  /*01c0*/  CS2R R52, SRZ ;  /* 0x0000000000347805 */ /* 0x000fe4000001ff00 */
[----:B------:R-:W-:Y:S01]  /*01d0*/  CS2R R54, SRZ ;  /* 0x0000000000367805 */ /* 0x000fe2000001ff00 */
[----:B------:R-:W-:Y:S01]  /*01e0*/  UMOV UR9, 0xffffffff ;  /* 0xffffffff00097882 */ /* 0x000fe20000000000 */
[----:B---3--:R-:W-:Y:S01]  /*01f0*/  UPRMT UR8, UR8, 0x654, UR4 ;  /* 0x0000065408087896 */ /* 0x008fe20008000004 */
[C---:B--2---:R-:W-:Y:S01]  /*0200*/  IMAD.HI R2, R11.reuse, 0x2aaaaaab, RZ ;  /* 0x2aaaaaab0b027827 */ /* 0x044fe200078e02ff */
[----:B------:R-:W-:Y:S02]  /*0210*/  IABS R13, R11 ;  /* 0x0000000b000d7213 */ /* 0x000fe40000000000 */
[----:B------:R-:W-:-:S02]  /*0220*/  ISETP.GE.AND P1, PT, R11, RZ, PT ;  /* 0x000000ff0b00720c */ /* 0x000fc40003f26270 */
[----:B------:R-:W-:-:S04]  /*0230*/  SHF.R.U32.HI R7, RZ, 0x1f, R2 ;  /* 0x0000001fff077819 */ /* 0x000fc80000011602 */
[----:B------:R-:W-:-:S05]  /*0240*/  LEA.HI.SX32 R4, R2, R7, 0x1a ;  /* 0x0000000702047211 */ /* 0x000fca00078fd2ff */
[----:B------:R-:W-:-:S05]  /*0250*/  IMAD.SHL.U32 R0, R4, 0x8, RZ ;  /* 0x0000000804007824 */ /* 0x000fca00078e00ff */
[----:B------:R-:W-:-:S04]  /*0260*/  LEA.HI.SX32 R3, R3, -R0, 0x1a ;  /* 0x8000000003037211 */ /* 0x000fc800078fd2ff */
[----:B------:R-:W-:-:S04]  /*0270*/  VIMNMX R6, R3, 0x8, PT ;  /* 0x0000000803067848 */ /* 0x000fc80003fe0100 */
[-C--:B------:R-:W-:Y:S02]  /*0280*/  IABS R15, R6.reuse ;  /* 0x00000006000f7213 */ /* 0x080fe40000000000 */
[----:B------:R-:W-:Y:S02]  /*0290*/  IABS R10, R6 ;  /* 0x00000006000a7213 */ /* 0x000fe40000000000 */
[----:B------:R-:W2:Y:S03]  /*02a0*/  I2F.RP R7, R15 ;  /* 0x0000000f00077306 */ /* 0x000ea60000209400 */
[----:B------:R-:W-:Y:S01]  /*02b0*/  IMAD.MOV R17, RZ, RZ, -R10 ;  /* 0x000000ffff117224 */ /* 0x000fe200078e0a0a */
[----:B------:R-:W-:-:S05]  /*02c0*/  IABS R10, R5 ;  /* 0x00000005000a7213 */ /* 0x000fca0000000000 */
[----:B------:R-:W-:Y:S01]  /*02d0*/  IMAD.MOV R10, RZ, RZ, -R10 ;  /* 0x000000ffff0a7224 */ /* 0x000fe200078e0a0a */
[----:B--2---:R-:W2:Y:S02]  /*02e0*/  MUFU.RCP R7, R7 ;  /* 0x0000000700077308 */ /* 0x004ea40000001000 */
[----:B--2---:R-:W-:Y:S02]  /*02f0*/  VIADD R2, R7, 0xffffffe ;  /* 0x0ffffffe07027836 */ /* 0x004fe40000000000 */
[----:B------:R-:W2:Y:S04]  /*0300*/  S2R R7, SR_TID.X ;  /* 0x0000000000077919 */ /* 0x000ea80000002100 */
[----:B------:R3:W4:Y:S02]  /*0310*/  F2I.FTZ.U32.TRUNC.NTZ R3, R2 ;  /* 0x0000000200037305 */ /* 0x000724000021f000 */
[----:B---3--:R-:W-:-:S02]  /*0320*/  IMAD.MOV.U32 R2, RZ, RZ, RZ ;  /* 0x000000ffff027224 */ /* 0x008fc400078e00ff */
[----:B----4-:R-:W-:-:S04]  /*0330*/  IMAD.MOV R8, RZ, RZ, -R3 ;  /* 0x000000ffff087224 */ /* 0x010fc800078e0a03 */
[----:B------:R-:W-:-:S04]  /*0340*/  IMAD R9, R8, R15, RZ ;  /* 0x0000000f08097224 */ /* 0x000fc800078e02ff */
[----:B------:R-:W-:Y:S02]  /*0350*/  IMAD.HI.U32 R8, R3, R9, R2 ;  /* 0x0000000903087227 */ /* 0x000fe400078e0002 */
[----:B------:R-:W3:Y:S04]  /*0360*/  I2F.RP R9, R21 ;  /* 0x0000001500097306 */ /* 0x000ee80000209400 */
[----:B------:R-:W-:Y:S01]  /*0370*/  IMAD.HI.U32 R2, R8, R13, RZ ;  /* 0x0000000d08027227 */ /* 0x000fe200078e00ff */
[----:B--2---:R-:W-:-:S03]  /*0380*/  SHF.R.U32.HI R14, RZ, 0x1, R7 ;  /* 0x00000001ff0e7819 */ /* 0x004fc60000011607 */
[----:B------:R-:W-:Y:S01]  /*0390*/  IMAD R2, R2, R17, R13 ;  /* 0x0000001102027224 */ /* 0x000fe200078e020d */
[----:B------:R-:W-:Y:S01]  /*03a0*/  SGXT.U32 R14, R14, 0x6 ;  /* 0x000000060e0e781a */ /* 0x000fe20000000000 */
[----:B------:R-:W-:-:S03]  /*03b0*/  IMAD R13, R4, -0x180, R11 ;  /* 0xfffffe80040d7824 */ /* 0x000fc600078e020b */
[----:B------:R-:W-:Y:S01]  /*03c0*/  ISETP.GT.U32.AND P0, PT, R15, R2, PT ;  /* 0x000000020f00720c */ /* 0x000fe20003f04070 */
[----:B---3--:R-:W2:Y:S01]  /*03d0*/  MUFU.RCP R9, R9 ;  /* 0x0000000900097308 */ /* 0x008ea20000001000 */
[----:B------:R-:W-:-:S05]  /*03e0*/  IABS R19, R13 ;  /* 0x0000000d00137213 */ /* 0x000fca0000000000 */
[----:B------:R-:W-:-:S04]  /*03f0*/  IMAD.HI.U32 R8, R8, R19, RZ ;  /* 0x0000001308087227 */ /* 0x000fc800078e00ff */
[----:B------:R-:W-:Y:S02]  /*0400*/  IMAD R4, R8, R17, R19 ;  /* 0x0000001108047224 */ /* 0x000fe400078e0213 */
[--C-:B------:R-:W-:Y:S02]  /*0410*/  @!P0 IMAD.IADD R2, R2, 0x1, -R15.reuse ;  /* 0x0000000102028824 */ /* 0x100fe400078e0a0f */
[----:B--2---:R-:W-:Y:S01]  /*0420*/  VIADD R3, R9, 0xffffffe ;  /* 0x0ffffffe09037836 */ /* 0x004fe20000000000 */
[----:B------:R-:W-:Y:S02]  /*0430*/  LOP3.LUT R9, RZ, R6, RZ, 0x33, !PT ;  /* 0x00000006ff097212 */ /* 0x000fe400078e33ff */
[C---:B------:R-:W-:Y:S02]  /*0440*/  ISETP.GT.U32.AND P0, PT, R15.reuse, R2, PT ;  /* 0x000000020f00720c */ /* 0x040fe40003f04070 */
[----:B------:R-:W-:Y:S01]  /*0450*/  ISETP.GT.U32.AND P3, PT, R15, R4, PT ;  /* 0x000000040f00720c */ /* 0x000fe20003f64070 */
[----:B------:R-:W2:Y:S10]  /*0460*/  F2I.FTZ.U32.TRUNC.NTZ R3, R3 ;  /* 0x0000000300037305 */ /* 0x000eb4000021f000 */
[--C-:B------:R-:W-:Y:S01]  /*0470*/  @!P0 IMAD.IADD R2, R2, 0x1, -R15.reuse ;  /* 0x0000000102028824 */ /* 0x100fe200078e0a0f */
[----:B------:R-:W-:Y:S01]  /*0480*/  ISETP.NE.AND P0, PT, R6, RZ, PT ;  /* 0x000000ff0600720c */ /* 0x000fe20003f05270 */
[----:B------:R-:W-:Y:S01]  /*0490*/  @!P3 IMAD.IADD R4, R4, 0x1, -R15 ;  /* 0x000000010404b824 */ /* 0x000fe200078e0a0f */
[----:B------:R-:W-:Y:S01]  /*04a0*/  LOP3.LUT R6, R13, R6, RZ, 0x3c, !PT ;  /* 0x000000060d067212 */ /* 0x000fe200078e3cff */
[----:B------:R-:W-:-:S02]  /*04b0*/  @!P1 IMAD.MOV R2, RZ, RZ, -R2 ;  /* 0x000000ffff029224 */ /* 0x000fc400078e0a02 */
[----:B------:R-:W-:Y:S01]  /*04c0*/  @!P3 VIADD R8, R8, 0x1 ;  /* 0x000000010808b836 */ /* 0x000fe20000000000 */
[----:B------:R-:W-:Y:S02]  /*04d0*/  ISETP.GE.U32.AND P2, PT, R4, R15, PT ;  /* 0x0000000f0400720c */ /* 0x000fe40003f46070 */
[----:B------:R-:W-:Y:S01]  /*04e0*/  SEL R11, R9, R2, !P0 ;  /* 0x00000002090b7207 */ /* 0x000fe20004000000 */
[----:B------:R-:W-:Y:S01]  /*04f0*/  IMAD.MOV.U32 R2, RZ, RZ, RZ ;  /* 0x000000ffff027224 */ /* 0x000fe200078e00ff */
[----:B------:R-:W-:Y:S02]  /*0500*/  ISETP.GE.AND P1, PT, R6, RZ, PT ;  /* 0x000000ff0600720c */ /* 0x000fe40003f26270 */
[----:B------:R-:W-:Y:S01]  /*0510*/  SHF.R.U32.HI R6, RZ, 0x3, R7 ;  /* 0x00000003ff067819 */ /* 0x000fe20000011607 */
[----:B------:R-:W-:Y:S02]  /*0520*/  IMAD.IADD R11, R0, 0x1, R11 ;  /* 0x00000001000b7824 */ /* 0x000fe400078e020b */
[----:B--2---:R-:W-:-:S02]  /*0530*/  IMAD.MOV R0, RZ, RZ, -R3 ;  /* 0x000000ffff007224 */ /* 0x004fc400078e0a03 */
[----:B------:R-:W-:Y:S02]  /*0540*/  IMAD.SHL.U32 R12, R11, 0x40, RZ ;  /* 0x000000400b0c7824 */ /* 0x000fe400078e00ff */
[----:B------:R-:W-:Y:S02]  /*0550*/  IMAD R11, R0, R21, RZ ;  /* 0x00000015000b7224 */ /* 0x000fe400078e02ff */
[----:B------:R-:W-:Y:S01]  /*0560*/  @P2 VIADD R8, R8, 0x1 ;  /* 0x0000000108082836 */ /* 0x000fe20000000000 */
[----:B------:R-:W-:Y:S01]  /*0570*/  LOP3.LUT R16, R12, R14, RZ, 0xfc, !PT ;  /* 0x0000000e0c107212 */ /* 0x000fe200078efcff */
[----:B------:R-:W-:-:S03]  /*0580*/  IMAD.HI.U32 R2, R3, R11, R2 ;  /* 0x0000000b03027227 */ /* 0x000fc600078e0002 */
[----:B------:R-:W-:Y:S01]  /*0590*/  IABS R0, R16 ;  /* 0x0000001000007213 */ /* 0x000fe20000000000 */
[----:B------:R-:W-:-:S04]  /*05a0*/  @!P1 IMAD.MOV R8, RZ, RZ, -R8 ;  /* 0x000000ffff089224 */ /* 0x000fc800078e0a08 */
[----:B------:R-:W-:Y:S02]  /*05b0*/  IMAD.MOV.U32 R3, RZ, RZ, R0 ;  /* 0x000000ffff037224 */ /* 0x000fe400078e0000 */
[----:B------:R-:W-:Y:S02]  /*05c0*/  IMAD.MOV.U32 R0, RZ, RZ, R10 ;  /* 0x000000ffff007224 */ /* 0x000fe400078e000a */
[----:B------:R-:W-:Y:S01]  /*05d0*/  IMAD.HI.U32 R2, R2, R3, RZ ;  /* 0x0000000302027227 */ /* 0x000fe200078e00ff */
[----:B------:R-:W2:Y:S03]  /*05e0*/  LDC.64 R10, c[0x0][0x218] ;  /* 0x00008600ff0a7b82 */ /* 0x000ea60000000a00 */
[----:B------:R-:W-:Y:S01]  /*05f0*/  IMAD R2, R2, R0, R3 ;  /* 0x0000000002027224 */ /* 0x000fe200078e0203 */
[----:B------:R-:W-:Y:S02]  /*0600*/  SEL R3, R9, R8, !P0 ;  /* 0x0000000809037207 */ /* 0x000fe40004000000 */
[----:B------:R-:W-:-:S02]  /*0610*/  ISETP.NE.AND P0, PT, R5, RZ, PT ;  /* 0x000000ff0500720c */ /* 0x000fc40003f05270 */
[----:B------:R-:W-:Y:S01]  /*0620*/  ISETP.GT.U32.AND P2, PT, R21, R2, PT ;  /* 0x000000021500720c */ /* 0x000fe20003f44070 */
[----:B------:R-:W-:Y:S01]  /*0630*/  IMAD.SHL.U32 R3, R3, 0x40, RZ ;  /* 0x0000004003037824 */ /* 0x000fe200078e00ff */
[----:B------:R-:W3:Y:S04]  /*0640*/  LDC.64 R8, c[0x0][0x210] ;  /* 0x00008400ff087b82 */ /* 0x000ee80000000a00 */
[----:B------:R-:W-:-:S05]  /*0650*/  LOP3.LUT R4, R3, R14, RZ, 0xfc, !PT ;  /* 0x0000000e03047212 */ /* 0x000fca00078efcff */
[----:B------:R-:W-:-:S04]  /*0660*/  IMAD.HI R0, R4, 0x2aaaaaab, RZ ;  /* 0x2aaaaaab04007827 */ /* 0x000fc800078e02ff */
[----:B------:R-:W-:Y:S01]  /*0670*/  @!P2 IMAD.IADD R2, R2, 0x1, -R21 ;  /* 0x000000010202a824 */ /* 0x000fe200078e0a15 */
[----:B------:R-:W-:Y:S02]  /*0680*/  ISETP.GE.AND P2, PT, R16, RZ, PT ;  /* 0x000000ff1000720c */ /* 0x000fe40003f46270 */
[----:B------:R-:W-:Y:S02]  /*0690*/  SHF.R.U32.HI R15, RZ, 0x1f, R0 ;  /* 0x0000001fff0f7819 */ /* 0x000fe40000011600 */
[----:B------:R-:W-:Y:S02]  /*06a0*/  ISETP.GT.U32.AND P1, PT, R21, R2, PT ;  /* 0x000000021500720c */ /* 0x000fe40003f24070 */
[----:B------:R-:W-:Y:S01]  /*06b0*/  LEA.HI R15, R0, R15, RZ, 0x17 ;  /* 0x0000000f000f7211 */ /* 0x000fe200078fb8ff */
[----:B------:R-:W-:-:S04]  /*06c0*/  IMAD.SHL.U32 R0, R7, 0x8, RZ ;  /* 0x0000000807007824 */ /* 0x000fc800078e00ff */
[----:B------:R-:W-:Y:S01]  /*06d0*/  IMAD R15, R15, -0xc00, R4 ;  /* 0xfffff4000f0f7824 */ /* 0x000fe200078e0204 */
[----:B------:R-:W-:Y:S02]  /*06e0*/  LOP3.LUT R17, R0, 0x8, R7, 0x48, !PT ;  /* 0x0000000800117812 */ /* 0x000fe400078e4807 */
[----:B------:R-:W-:-:S03]  /*06f0*/  SHF.R.U32.HI R4, RZ, 0x5, R7 ;  /* 0x00000005ff047819 */ /* 0x000fc60000011607 */
[----:B------:R-:W-:Y:S02]  /*0700*/  @!P1 IMAD.IADD R2, R2, 0x1, -R21 ;  /* 0x0000000102029824 */ /* 0x000fe400078e0a15 */
[----:B------:R-:W-:Y:S02]  /*0710*/  IMAD R17, R14, 0x10, R17 ;  /* 0x000000100e117824 */ /* 0x000fe400078e0211 */
[----:B------:R-:W-:Y:S01]  /*0720*/  IMAD.MOV.U32 R13, RZ, RZ, R2 ;  /* 0x000000ffff0d7224 */ /* 0x000fe200078e0002 */
[----:B------:R-:W-:-:S03]  /*0730*/  LOP3.LUT R2, R0, 0x8, RZ, 0xc0, !PT ;  /* 0x0000000800027812 */ /* 0x000fc600078ec0ff */
[----:B------:R-:W-:Y:S01]  /*0740*/  @!P2 IMAD.MOV R13, RZ, RZ, -R13 ;  /* 0x000000ffff0da224 */ /* 0x000fe200078e0a0d */
[----:B------:R-:W-:Y:S01]  /*0750*/  @!P0 LOP3.LUT R13, RZ, R5, RZ, 0x33, !PT ;  /* 0x00000005ff0d8212 */ /* 0x000fe200078e33ff */
[----:B------:R-:W-:-:S04]  /*0760*/  IMAD R15, R15, 0x3c00, R2 ;  /* 0x00003c000f0f7824 */ /* 0x000fc800078e0202 */
[----:B------:R-:W-:Y:S01]  /*0770*/  IMAD R13, R13, 0x3c00, R2 ;  /* 0x00003c000d0d7824 */ /* 0x000fe200078e0202 */
[----:B------:R-:W-:Y:S01]  /*0780*/  SHF.R.U32.HI R2, RZ, 0x3, R7 ;  /* 0x00000003ff027819 */ /* 0x000fe20000011607 */
[----:B--2---:R-:W-:Y:S01]  /*0790*/  IMAD.WIDE R10, R15, 0x2, R10 ;  /* 0x000000020f0a7825 */ /* 0x004fe200078e020a */
[----:B------:R-:W-:-:S03]  /*07a0*/  LEA R15, R17, UR8, 0x1 ;  /* 0x00000008110f7c11 */ /* 0x000fc6000f8e08ff */
[----:B---3--:R-:W-:Y:S01]  /*07b0*/  IMAD.WIDE R8, R13, 0x2, R8 ;  /* 0x000000020d087825 */ /* 0x008fe200078e0208 */
[----:B------:R-:W-:Y:S02]  /*07c0*/  SGXT.U32 R13, R2, 0x4 ;  /* 0x00000004020d781a */ /* 0x000fe40000000000 */
[----:B------:R-:W-:Y:S02]  /*07d0*/  IADD3 R16, P0, R10, 0x20, RZ ;  /* 0x000000200a107810 */ /* 0x000fe40007f1e0ff */
[----:B------:R-:W-:Y:S01]  /*07e0*/  @!PT LDS RZ, [RZ] ;  /* 0x00000000fffff984 */ /* 0x000fe20000000800 */
[----:B------:R-:W-:Y:S01]  /*07f0*/  @!PT LDS RZ, [RZ] ;  /* 0x00000000fffff984 */ /* 0x000fe20000000800 */
[----:B------:R-:W-:Y:S01]  /*0800*/  @!PT LDS RZ, [RZ] ;  /* 0x00000000fffff984 */ /* 0x000fe20000000800 */
[----:B------:R-:W-:Y:S01]  /*0810*/  LDGSTS.E.BYPASS.128 [R15], desc[UR10][R8.64] ;  /* 0x00000000080f7fae */ /* 0x000fe2000b901c4a */
[----:B------:R-:W-:Y:S02]  /*0820*/  IADD3 R14, P1, R8, 0x20, RZ ;  /* 0x00000020080e7810 */ /* 0x000fe40007f3e0ff */
[----:B------:R-:W-:Y:S01]  /*0830*/  LOP3.LUT R2, R12, R13, RZ, 0xfc, !PT ;  /* 0x0000000d0c027212 */ /* 0x000fe200078efcff */
[----:B------:R-:W0:Y:S01]  /*0840*/  LDGDEPBAR ;  /* 0x00000000000079af */ /* 0x000e220000000000 */
[----:B------:R-:W-:Y:S01]  /*0850*/  IMAD.X R19, RZ, RZ, R11, P0 ;  /* 0x000000ffff137224 */ /* 0x000fe200000e060b */
[----:B------:R-:W-:Y:S01]  /*0860*/  CS2R R12, SRZ ;  /* 0x00000000000c7805 */ /* 0x000fe2000001ff00 */
[----:B------:R-:W-:Y:S01]  /*0870*/  IMAD.X R17, RZ, RZ, R9, P1 ;  /* 0x000000ffff117224 */ /* 0x000fe200008e0609 */
[----:B------:R2:W-:Y:S04]  /*0880*/  LDGSTS.E.BYPASS.128 [R15+0x1000], desc[UR10][R10.64] ;  /* 0x010000000a0f7fae */ /* 0x0005e8000b901c4a */
[----:B------:R-:W0:Y:S01]  /*0890*/  LDGDEPBAR ;  /* 0x00000000000079af */ /* 0x000e220000000000 */
[----:B--2---:R-:W-:-:S07]  /*08a0*/  LOP3.LUT R10, R4, 0x7fffffc, RZ, 0xc0, !PT ;  /* 0x07fffffc040a7812 */ /* 0x004fce00078ec0ff */
.L_x_0:
[----:B--2---:R-:W2:Y:S01]  /*08b0*/  SHFL.IDX PT, R8, R10, RZ, 0x1f ;  /* 0x00001fff0a087589 */ /* 0x004ea200000e0000 */
[----:B------:R-:W-:Y:S01]  /*08c0*/  UIADD3 UR9, UR9, 0x1, URZ ;  /* 0x0000000109097890 */ /* 0x000fe2000fffe03f */
[----:B------:R-:W-:-:S04]  /*08d0*/  DEPBAR.LE SB0, 0x0 ;  /* 0x000080000000791a */ /* 0x000fc80000000000 */
[----:B------:R-:W-:Y:S01]  /*08e0*/  UISETP.GE.AND UP0, UPT, UR9, 0x2, UPT ;  /* 0x000000020900788c */ /* 0x000fe2000bf06270 */
[----:B------:R-:W-:Y:S01]  /*08f0*/  BAR.SYNC.DEFER_BLOCKING 0x0 ;  /* 0x0000000000007b1d */ /* 0x000fe20000010000 */
[----:B------:R-:W-:Y:S01]  /*0900*/  VIADD R12, R12, 0x1 ;  /* 0x000000010c0c7836 */ /* 0x000fe20000000000 */
[C---:B------:R-:W-:Y:S01]  /*0910*/  ISETP.GE.U32.AND P0, PT, R13.reuse, 0x3bf0, PT ;  /* 0x00003bf00d00780c */ /* 0x040fe20003f06070 */
[----:B------:R-:W-:Y:S01]  /*0920*/  USEL UR9, UR9, URZ, !UP0 ;  /* 0x0000003f09097287 */ /* 0x000fe2000c000000 */
[----:B------:R-:W-:Y:S02]  /*0930*/  IMAD.MOV.U32 R9, RZ, RZ, R17 ;  /* 0x000000ffff097224 */ /* 0x000fe400078e0011 */
[----:B------:R-:W-:Y:S01]  /*0940*/  ISETP.GE.AND P1, PT, R12, 0x2, PT ;  /* 0x000000020c00780c */ /* 0x000fe20003f26270 */
[----:B------:R-:W-:-:S03]  /*0950*/  VIADD R13, R13, 0x10 ;  /* 0x000000100d0d7836 */ /* 0x000fc60000000000 */
[----:B------:R-:W-:-:S05]  /*0960*/  SEL R12, R12, RZ, !P1 ;  /* 0x000000ff0c0c7207 */ /* 0x000fca0004800000 */
[----:B------:R-:W-:Y:S01]  /*0970*/  IMAD R11, R12, 0x800, R15 ;  /* 0x000008000c0b7824 */ /* 0x000fe200078e020f */
[----:B--2---:R-:W-:Y:S01]  /*0980*/  R2UR UR4, R8 ;  /* 0x00000000080472ca */ /* 0x004fe200000e0000 */
[----:B------:R-:W-:Y:S01]  /*0990*/  IMAD.MOV.U32 R8, RZ, RZ, R14 ;  /* 0x000000ffff087224 */ /* 0x000fe200078e000e */
[----:B------:R-:W-:Y:S01]  /*09a0*/  IADD3 R14, P2, R14, 0x20, RZ ;  /* 0x000000200e0e7810 */ /* 0x000fe20007f5e0ff */
[----:B------:R-:W-:-:S04]  /*09b0*/  WARPGROUP.ARRIVE ;  /* 0x00000000000079c5 */ /* 0x000fc80000000000 */
[----:B------:R-:W-:-:S06]  /*09c0*/  IMAD.X R17, RZ, RZ, R17, P2 ;  /* 0x000000ffff117224 */ /* 0x000fcc00010e0611 */
[----:B------:R-:W-:Y:S02]  /*09d0*/  USHF.L.U32 UR5, UR4, 0x5, URZ ;  /* 0x0000000504057899 */ /* 0x000fe4000800063f */
[----:B------:R-:W-:Y:S02]  /*09e0*/  ULEA UR4, UR9, UR8, 0xb ;  /* 0x0000000809047291 */ /* 0x000fe4000f8e583f */
[----:B------:R-:W-:Y:S02]  /*09f0*/  ULOP3.LUT UR5, UR5, 0x60, URZ, 0xc0, !UPT ;  /* 0x0000006005057892 */ /* 0x000fe4000f8ec03f */
[----:B------:R-:W-:Y:S02]  /*0a00*/  USHF.R.U32.HI UR6, URZ, 0x4, UR4 ;  /* 0x000000043f067899 */ /* 0x000fe40008011604 */
[----:B------:R-:W-:Y:S02]  /*0a10*/  UIADD3 UR4, UR4, 0x1000, URZ ;  /* 0x0000100004047890 */ /* 0x000fe4000fffe03f */
[----:B------:R-:W-:-:S02]  /*0a20*/  ULOP3.LUT UR6, UR6, 0x3fff, URZ, 0xc0, !UPT ;  /* 0x00003fff06067892 */ /* 0x000fc4000f8ec03f */
[----:B------:R-:W-:Y:S02]  /*0a30*/  USHF.R.U32.HI UR4, URZ, 0x4, UR4 ;  /* 0x000000043f047899 */ /* 0x000fe40008011604 */
[----:B------:R-:W-:Y:S02]  /*0a40*/  UIADD3 UR5, UP0, UR5, UR6, URZ ;  /* 0x0000000605057290 */ /* 0x000fe4000ff1e03f */
[----:B------:R-:W-:Y:S02]  /*0a50*/  ULOP3.LUT UR4, UR4, 0x3fff, URZ, 0xc0, !UPT ;  /* 0x00003fff04047892 */ /* 0x000fe4000f8ec03f */
[----:B------:R-:W-:Y:S02]  /*0a60*/  UIADD3.X UR7, URZ, URZ, URZ, UP0, !UPT ;  /* 0x0000003f3f077290 */ /* 0x000fe400087fe43f */
[----:B------:R-:W-:Y:S02]  /*0a70*/  ULOP3.LUT UR6, UR4, 0x800000, URZ, 0xfc, !UPT ;  /* 0x0080000004067892 */ /* 0x000fe4000f8efc3f */
[----:B------:R-:W-:-:S02]  /*0a80*/  ULOP3.LUT UR4, UR5, 0x800000, URZ, 0xfc, !UPT ;  /* 0x0080000005047892 */ /* 0x000fc4000f8efc3f */
[----:B------:R-:W-:-:S03]  /*0a90*/  ULOP3.LUT UR5, UR7, 0xc0000010, URZ, 0xfc, !UPT ;  /* 0xc000001007057892 */ /* 0x000fc6000f8efc3f */
[----:B------:R-:W-:-:S06]  /*0aa0*/  UMOV UR7, 0xc0000010 ;  /* 0xc000001000077882 */ /* 0x000fcc0000000000 */
[----:B------:R-:W-:Y:S03]  /*0ab0*/  HGMMA.64x64x16.F32.BF16 R24, gdesc[UR4], R24, gsb0 ;  /* 0x00e00000041879f0 */ /* 0x000fe60008001818 */
[----:B------:R-:W-:Y:S02]  /*0ac0*/  WARPGROUP.DEPBAR.LE gsb0, 0x1 ;  /* 0x00008000000079c5 */ /* 0x000fe40000010100 */
[----:B------:R-:W-:Y:S06]  /*0ad0*/  BAR.SYNC.DEFER_BLOCKING 0x0 ;  /* 0x0000000000007b1d */ /* 0x000fec0000010000 */
[----:B------:R-:W-:Y:S01]  /*0ae0*/  @!PT LDS RZ, [RZ] ;  /* 0x00000000fffff984 */ /* 0x000fe20000000800 */
[----:B------:R-:W-:Y:S01]  /*0af0*/  @!PT LDS RZ, [RZ] ;  /* 0x00000000fffff984 */ /* 0x000fe20000000800 */
[----:B------:R-:W-:Y:S01]  /*0b00*/  @!PT LDS RZ, [RZ] ;  /* 0x00000000fffff984 */ /* 0x000fe20000000800 */
[----:B------:R2:W-:Y:S04]  /*0b10*/  LDGSTS.E.BYPASS.128 [R11], desc[UR10][R8.64], !P0 ;  /* 0x00000000080b7fae */ /* 0x0005e8000c101c4a */
[----:B------:R-:W0:Y:S01]  /*0b20*/  LDGDEPBAR ;  /* 0x00000000000079af */ /* 0x000e220000000000 */
[----:B--2---:R-:W-:Y:S01]  /*0b30*/  IMAD.MOV.U32 R8, RZ, RZ, R16 ;  /* 0x000000ffff087224 */ /* 0x004fe200078e0010 */
[----:B------:R-:W-:Y:S01]  /*0b40*/  IADD3 R16, P1, R16, 0x20, RZ ;  /* 0x0000002010107810 */ /* 0x000fe20007f3e0ff */
[----:B------:R-:W-:-:S04]  /*0b50*/  IMAD.MOV.U32 R9, RZ, RZ, R19 ;  /* 0x000000ffff097224 */ /* 0x000fc800078e0013 */
[----:B------:R-:W-:Y:S01]  /*0b60*/  IMAD.X R19, RZ, RZ, R19, P1 ;  /* 0x000000ffff137224 */ /* 0x000fe200008e0613 */
[----:B------:R2:W-:Y:S04]  /*0b70*/  LDGSTS.E.BYPASS.128 [R11+0x1000], desc[UR10][R8.64], !P0 ;  /* 0x01000000080b7fae */ /* 0x0005e8000c101c4a */
[----:B------:R-:W0:Y:S01]  /*0b80*/  LDGDEPBAR ;  /* 0x00000000000079af */ /* 0x000e220000000000 */
[----:B------:R-:W-:Y:S05]  /*0b90*/  @!P0 BRA `(.L_x_0) ;  /* 0xfffffffc00448947 */ /* 0x000fea000383ffff */
[----:B------:R-:W-:Y:S02]  /*0ba0*/  WARPGROUP.DEPBAR.LE gsb0, 0x0 ;  /* 0x00008000000079c5 */ /* 0x000fe40000010000 */
[----:B------:R-:W-:-:S04]  /*0bb0*/  DEPBAR.LE SB0, 0x0 ;  /* 0x000080000000791a */ /* 0x000fc80000000000 */
[----:B--2---:R-:W-:Y:S01]  /*0bc0*/  IMAD.SHL.U32 R9, R6, 0x4, RZ ;  /* 0x0000000406097824 */ /* 0x004fe200078e00ff */
[----:B------:R-:W-:Y:S02]  /*0bd0*/  LOP3.LUT R8, R7, 0xf, RZ, 0xc0, !PT ;  /* 0x0000000f07087812 */ /* 0x000fe400078ec0ff */
[----:B------:R-:W-:Y:S02]  /*0be0*/  LOP3.LUT R4, R4, 0x3, RZ, 0xc0, !PT ;  /* 0x0000000304047812 */ /* 0x000fe400078ec0ff */
[----:B------:R-:W-:Y:S02]  /*0bf0*/  LOP3.LUT R9, R9, 0x8, RZ, 0xc0, !PT ;  /* 0x0000000809097812 */ /* 0x000fe400078ec0ff */
[----:B------:R-:W-:Y:S02]  /*0c00*/  F2FP.BF16.F32.PACK_AB R24, R25, R24 ;  /* 0x000000181918723e */ /* 0x000fe400000010ff */
[----:B------:R-:W-:Y:S01]  /*0c10*/  F2FP.BF16.F32.PACK_AB R25, R27, R26 ;  /* 0x0000001a1b19723e */ /* 0x000fe200000010ff */
[----:B------:R-:W-:Y:S01]  /*0c20*/  IMAD R9, R8, 0x48, R9 ;  /* 0x0000004808097824 */ /* 0x000fe200078e0209 */
[----:B------:R-:W-:-:S02]  /*0c30*/  F2FP.BF16.F32.PACK_AB R32, R33, R32 ;  /* 0x000000202120723e */ /* 0x000fc400000010ff */
[----:B------:R-:W-:Y:S01]  /*0c40*/  F2FP.BF16.F32.PACK_AB R26, R29, R28 ;  /* 0x0000001c1d1a723e */ /* 0x000fe200000010ff */
[----:B------:R-:W-:Y:S01]  /*0c50*/  IMAD R9, R4, 0x480, R9 ;  /* 0x0000048004097824 */ /* 0x000fe200078e0209 */
[----:B------:R-:W-:Y:S02]  /*0c60*/  F2FP.BF16.F32.PACK_AB R27, R31, R30 ;  /* 0x0000001e1f1b723e */ /* 0x000fe400000010ff */
[----:B------:R-:W-:Y:S02]  /*0c70*/  F2FP.BF16.F32.PACK_AB R33, R35, R34 ;  /* 0x000000222321723e */ /* 0x000fe400000010ff */
[----:B------:R-:W-:Y:S02]  /*0c80*/  F2FP.BF16.F32.PACK_AB R40, R41, R40 ;  /* 0x000000282928723e */ /* 0x000fe400000010ff */
[----:B------:R-:W-:Y:S01]  /*0c90*/  LEA R20, R9, UR8, 0x1 ;  /* 0x0000000809147c11 */ /* 0x000fe2000f8e08ff */
[----:B------:R-:W-:Y:S01]  /*0ca0*/  BAR.SYNC.DEFER_BLOCKING 0x0 ;  /* 0x0000000000007b1d */ /* 0x000fe20000010000 */
[----:B------:R-:W-:-:S02]  /*0cb0*/  F2FP.BF16.F32.PACK_AB R34, R37, R36 ;  /* 0x000000242522723e */ /* 0x000fc400000010ff */
[----:B------:R-:W-:Y:S02]  /*0cc0*/  F2FP.BF16.F32.PACK_AB R35, R39, R38 ;  /* 0x000000262723723e */ /* 0x000fe400000010ff */
[----:B------:R-:W-:Y:S02]  /*0cd0*/  F2FP.BF16.F32.PACK_AB R41, R43, R42 ;  /* 0x0000002a2b29723e */ /* 0x000fe400000010ff */
[----:B------:R-:W-:Y:S02]  /*0ce0*/  F2FP.BF16.F32.PACK_AB R48, R49, R48 ;  /* 0x000000303130723e */ /* 0x000fe400000010ff */
[----:B------:R-:W-:Y:S02]  /*0cf0*/  F2FP.BF16.F32.PACK_AB R42, R45, R44 ;  /* 0x0000002c2d2a723e */ /* 0x000fe400000010ff */
[----:B------:R-:W-:Y:S02]  /*0d00*/  F2FP.BF16.F32.PACK_AB R43, R47, R46 ;  /* 0x0000002e2f2b723e */ /* 0x000fe400000010ff */
[----:B------:R-:W-:-:S02]  /*0d10*/  F2FP.BF16.F32.PACK_AB R49, R51, R50 ;  /* 0x000000323331723e */ /* 0x000fc400000010ff */
[----:B------:R-:W-:Y:S02]  /*0d20*/  F2FP.BF16.F32.PACK_AB R50, R53, R52 ;  /* 0x000000343532723e */ /* 0x000fe400000010ff */
[----:B------:R-:W-:Y:S02]  /*0d30*/  F2FP.BF16.F32.PACK_AB R51, R55, R54 ;  /* 0x000000363733723e */ /* 0x000fe400000010ff */
[----:B------:R-:W-:Y:S02]  /*0d40*/  LOP3.LUT R7, R6, 0x3, RZ, 0xc0, !PT ;  /* 0x0000000306077812 */ /* 0x000fe400078ec0ff */
[----:B------:R-:W-:Y:S01]  /*0d50*/  LOP3.LUT R3, R3, 0x38, R0, 0xf8, !PT ;  /* 0x0000003803037812 */ /* 0x000fe200078ef800 */
[----:B------:R2:W-:Y:S02]  /*0d60*/  STSM.16.M88.4 [R20], R24 ;  /* 0x0000001814007844 */ /* 0x0005e40000000200 */
[----:B------:R-:W-:Y:S01]  /*0d70*/  IMAD R7, R4, 0x4, R7 ;  /* 0x0000000404077824 */ /* 0x000fe200078e0207 */
[----:B------:R-:W-:Y:S01]  /*0d80*/  LOP3.LUT R4, R0, 0x38, RZ, 0xc0, !PT ;  /* 0x0000003800047812 */ /* 0x000fe200078ec0ff */
[----:B------:R-:W-:Y:S01]  /*0d90*/  IMAD R23, R2, 0xc00, R3 ;  /* 0x00000c0002177824 */ /* 0x000fe200078e0203 */
[----:B------:R-:W-:Y:S01]  /*0da0*/  STSM.16.M88.4 [R20+0x20], R32 ;  /* 0x0000202014007844 */ /* 0x000fe20000000200 */
[----:B------:R-:W-:-:S02]  /*0db0*/  ISETP.GE.AND P0, PT, R3, 0xc00, PT ;  /* 0x00000c000300780c */ /* 0x000fc40003f06270 */
[----:B------:R-:W-:Y:S01]  /*0dc0*/  IMAD R4, R7, 0x48, R4 ;  /* 0x0000004807047824 */ /* 0x000fe200078e0204 */
[----:B------:R-:W-:Y:S01]  /*0dd0*/  STSM.16.M88.4 [R20+0x40], R40 ;  /* 0x0000402814007844 */ /* 0x000fe20000000200 */
[----:B------:R-:W3:Y:S01]  /*0de0*/  LDC.64 R6, c[0x0][0x220] ;  /* 0x00008800ff067b82 */ /* 0x000ee20000000a00 */
[----:B------:R-:W-:Y:S01]  /*0df0*/  LOP3.LUT R0, R2, 0x10, RZ, 0xfc, !PT ;  /* 0x0000001002007812 */ /* 0x000fe200078efcff */
[C---:B------:R-:W-:Y:S01]  /*0e00*/  VIADD R21, R23.reuse, 0xc000 ;  /* 0x0000c00017157836 */ /* 0x040fe20000000000 */
[----:B------:R4:W-:Y:S01]  /*0e10*/  STSM.16.M88.4 [R20+0x60], R48 ;  /* 0x0000603014007844 */ /* 0x0009e20000000200 */
[----:B------:R-:W-:Y:S02]  /*0e20*/  LEA R22, R4, UR8, 0x1 ;  /* 0x0000000804167c11 */ /* 0x000fe4000f8e08ff */
[C---:B------:R-:W-:Y:S02]  /*0e30*/  LOP3.LUT R4, R2.reuse, 0x20, RZ, 0xfc, !PT ;  /* 0x0000002002047812 */ /* 0x040fe400078efcff */
[----:B------:R-:W-:Y:S01]  /*0e40*/  BAR.SYNC.DEFER_BLOCKING 0x0 ;  /* 0x0000000000007b1d */ /* 0x000fe20000010000 */
[C---:B------:R-:W-:Y:S01]  /*0e50*/  ISETP.LT.AND P3, PT, R2.reuse, R5, !P0 ;  /* 0x000000050200720c */ /* 0x040fe20004761270 */
[----:B--2---:R-:W-:Y:S01]  /*0e60*/  VIADD R25, R23, 0x18000 ;  /* 0x0001800017197836 */ /* 0x004fe20000000000 */
[----:B------:R-:W-:-:S02]  /*0e70*/  LOP3.LUT R2, R2, 0x30, RZ, 0xfc, !PT ;  /* 0x0000003002027812 */ /* 0x000fc400078efcff */
[-C--:B------:R-:W-:Y:S02]  /*0e80*/  ISETP.LT.AND P2, PT, R0, R5.reuse, !P0 ;  /* 0x000000050000720c */ /* 0x080fe40004741270 */
[-C--:B------:R-:W-:Y:S02]  /*0e90*/  ISETP.LT.AND P1, PT, R4, R5.reuse, !P0 ;  /* 0x000000050400720c */ /* 0x080fe40004721270 */
[----:B------:R-:W-:Y:S01]  /*0ea0*/  ISETP.LT.AND P0, PT, R2, R5, !P0 ;  /* 0x000000050200720c */ /* 0x000fe20004701270 */
[----:B---3--:R-:W-:-:S04]  /*0eb0*/  IMAD.WIDE R2, R23, 0x2, R6 ;  /* 0x0000000217027825 */ /* 0x008fc800078e0206 */
[--C-:B------:R-:W-:Y:S01]  /*0ec0*/  IMAD.WIDE R4, R21, 0x2, R6.reuse ;  /* 0x0000000215047825 */ /* 0x100fe200078e0206 */
[----:B------:R-:W2:Y:S03]  /*0ed0*/  LDS.128 R16, [R22] ;  /* 0x0000000016107984 */ /* 0x000ea60000000c00 */
[----:B----4-:R-:W-:Y:S01]  /*0ee0*/  IMAD.WIDE R20, R25, 0x2, R6 ;  /* 0x0000000219147825 */ /* 0x010fe200078e0206 */
[----:B------:R-:W3:Y:S04]  /*0ef0*/  LDS.128 R12, [R22+0x900] ;  /* 0x00090000160c7984 */ /* 0x000ee80000000c00 */
[----:B------:R-:W4:Y:S04]  /*0f00*/  LDS.128 R8, [R22+0x1200] ;  /* 0x0012000016087984 */ /* 0x000f280000000c00 */
[----:B--2---:R2:W-:Y:S04]  /*0f10*/  @P3 STG.E.128 desc[UR10][R2.64], R16 ;  /* 0x0000001002003986 */ /* 0x0045e8000c101d0a */
[----:B---3--:R2:W-:Y:S04]  /*0f20*/  @P2 STG.E.128 desc[UR10][R4.64], R12 ;  /* 0x0000000c04002986 */ /* 0x0085e8000c101d0a */
[----:B----4-:R2:W-:Y:S01]  /*0f30*/  @P1 STG.E.128 desc[UR10][R20.64], R8 ;  /* 0x0000000814001986 */ /* 0x0105e2000c101d0a */
[----:B------:R-:W-:Y:S05]  /*0f40*/  @!P0 EXIT ;  /* 0x000000000000894d */ /* 0x000fea0003800000 */
[----:B--2---:R-:W1:Y:S01]  /*0f50*/  LDS.128 R8, [R22+0x1b00] ;  /* 0x001b000016087984 */ /* 0x004e620000000c00 */
[----:B------:R-:W-:-:S04]  /*0f60*/  VIADD R23, R23, 0x24000 ;  /* 0x0002400017177836 */ /* 0x000fc80000000000 */
[----:B------:R-:W-:-:S05]  /*0f70*/  IMAD.WIDE R6, R23, 0x2, R6 ;  /* 0x0000000217067825 */ /* 0x000fca00078e0206 */
[----:B-1----:R-:W-:Y:S01]  /*0f80*/  STG.E.128 desc[UR10][R6.64], R8 ;  /* 0x0000000806007986 */ /* 0x002fe2000c101d0a */
[----:B------:R-:W-:Y:S05]  /*0f90*/  EXIT ;  /* 0x000000000000794d */ /* 0x000fea0003800000 */
.L_x_1:
[----:B------:R-:W-:-:S00]  /*0fa0*/  BRA `(.L_x_1) ;  /* 0xfffffffc00fc7947 */ /* 0x000fc0000383ffff */
[----:B------:R-:W-:-:S00]  /*0fb0*/  NOP ;  /* 0x0000000000007918 */ /* 0x000fc00000000000 */
        /* <DEDUP_REMOVED lines=12> */
.L_x_2:


//--------------------- .nv.shared.triton_mm      --------------------------
	.section	.nv.shared.triton_mm,"aw",@nobits
	.sectionflags	@""
	.align	16
	.zero		1024


//--------------------- .nv.constant0.triton_mm   --------------------------
	.section	.nv.constant0.triton_mm,"a",@progbits
	.sectionflags	@""
	.align	4
.nv.constant0.triton_mm:
	.zero		560
